	.headerflags	@"EF_CUDA_TEXMODE_UNIFIED EF_CUDA_64BIT_ADDRESS EF_CUDA_ACCELERATORS EF_CUDA_SM90 EF_CUDA_VIRTUAL_SM(EF_CUDA_SM90)"
	.elftype	@"ET_EXEC"


//--------------------- .nv.info                  --------------------------
	.section	.nv.info,"",@"SHT_CUDA_INFO"
	.align	4


	//----- nvinfo : EIATTR_REGCOUNT
	.align		4
        /*0000*/ 	.byte	0x04, 0x2f
        /*0002*/ 	.short	(.L_3 - .L_2)
	.align		4
.L_2:
        /*0004*/ 	.word	index@(triton_poi_fused_clamp_convolution_div_pow_sqrt_sub_3)
        /*0008*/ 	.word	0x00000012


	//----- nvinfo : EIATTR_MIN_STACK_SIZE
	.align		4
.L_3:
        /*000c*/ 	.byte	0x04, 0x12
        /*000e*/ 	.short	(.L_5 - .L_4)
	.align		4
.L_4:
        /*0010*/ 	.word	index@(triton_poi_fused_clamp_convolution_div_pow_sqrt_sub_3)
        /*0014*/ 	.word	0x00000000


	//----- nvinfo : EIATTR_FRAME_SIZE
	.align		4
.L_5:
        /*0018*/ 	.byte	0x04, 0x11
        /*001a*/ 	.short	(.L_7 - .L_6)
	.align		4
.L_6:
        /*001c*/ 	.word	index@(triton_poi_fused_clamp_convolution_div_pow_sqrt_sub_3)
        /*0020*/ 	.word	0x00000000


	//----- nvinfo : EIATTR_MIN_STACK_SIZE
	.align		4
.L_7:
        /*0024*/ 	.byte	0x04, 0x12
        /*0026*/ 	.short	(.L_9 - .L_8)
	.align		4
.L_8:
        /*0028*/ 	.word	index@(triton_poi_fused_clamp_convolution_div_pow_sqrt_sub_3)
        /*002c*/ 	.word	0x00000000
.L_9:


//--------------------- .nv.info.triton_poi_fused_clamp_convolution_div_pow_sqrt_sub_3 --------------------------
	.section	.nv.info.triton_poi_fused_clamp_convolution_div_pow_sqrt_sub_3,"",@"SHT_CUDA_INFO"
	.sectionflags	@""
	.align	4


	//----- nvinfo : EIATTR_CUDA_API_VERSION
	.align		4
        /*0000*/ 	.byte	0x04, 0x37
        /*0002*/ 	.short	(.L_11 - .L_10)
.L_10:
        /*0004*/ 	.word	0x0000007c


	//----- nvinfo : EIATTR_KPARAM_INFO
	.align		4
.L_11:
        /*0008*/ 	.byte	0x04, 0x17
        /*000a*/ 	.short	(.L_13 - .L_12)
.L_12:
        /*000c*/ 	.word	0x00000000
        /*0010*/ 	.short	0x0004
        /*0012*/ 	.short	0x0020
        /*0014*/ 	.byte	0x00, 0xf0, 0x11, 0x00


	//----- nvinfo : EIATTR_KPARAM_INFO
	.align		4
.L_13:
        /*0018*/ 	.byte	0x04, 0x17
        /*001a*/ 	.short	(.L_15 - .L_14)
.L_14:
        /*001c*/ 	.word	0x00000000
        /*0020*/ 	.short	0x0003
        /*0022*/ 	.short	0x0018
        /*0024*/ 	.byte	0x00, 0xf4, 0x21, 0x00


	//----- nvinfo : EIATTR_KPARAM_INFO
	.align		4
.L_15:
        /*0028*/ 	.byte	0x04, 0x17
        /*002a*/ 	.short	(.L_17 - .L_16)
.L_16:
        /*002c*/ 	.word	0x00000000
        /*0030*/ 	.short	0x0002
        /*0032*/ 	.short	0x0010
        /*0034*/ 	.byte	0x00, 0xf4, 0x21, 0x00


	//----- nvinfo : EIATTR_KPARAM_INFO
	.align		4
.L_17:
        /*0038*/ 	.byte	0x04, 0x17
        /*003a*/ 	.short	(.L_19 - .L_18)
.L_18:
        /*003c*/ 	.word	0x00000000
        /*0040*/ 	.short	0x0001
        /*0042*/ 	.short	0x0008
        /*0044*/ 	.byte	0x00, 0xf4, 0x21, 0x00


	//----- nvinfo : EIATTR_KPARAM_INFO
	.align		4
.L_19:
        /*0048*/ 	.byte	0x04, 0x17
        /*004a*/ 	.short	(.L_21 - .L_20)
.L_20:
        /*004c*/ 	.word	0x00000000
        /*0050*/ 	.short	0x0000
        /*0052*/ 	.short	0x0000
        /*0054*/ 	.byte	0x00, 0xf4, 0x21, 0x00


	//----- nvinfo : EIATTR_SPARSE_MMA_MASK
	.align		4
.L_21:
        /*0058*/ 	.byte	0x03, 0x50
        /*005a*/ 	.short	0x0000


	//----- nvinfo : EIATTR_MAXREG_COUNT
	.align		4
        /*005c*/ 	.byte	0x03, 0x1b
        /*005e*/ 	.short	0x00ff


	//----- nvinfo : EIATTR_EXIT_INSTR_OFFSETS
	.align		4
        /*0060*/ 	.byte	0x04, 0x1c
        /*0062*/ 	.short	(.L_23 - .L_22)


	//   ....[0]....
.L_22:
        /*0064*/ 	.word	0x00000330


	//   ....[1]....
        /*0068*/ 	.word	0x00000350


	//----- nvinfo : EIATTR_REQNTID
	.align		4
.L_23:
        /*006c*/ 	.byte	0x04, 0x10
        /*006e*/ 	.short	(.L_25 - .L_24)
.L_24:
        /*0070*/ 	.word	0x00000080
        /*0074*/ 	.word	0x00000001
        /*0078*/ 	.word	0x00000001


	//----- nvinfo : EIATTR_CBANK_PARAM_SIZE
	.align		4
.L_25:
        /*007c*/ 	.byte	0x03, 0x19
        /*007e*/ 	.short	0x0024


	//----- nvinfo : EIATTR_PARAM_CBANK
	.align		4
        /*0080*/ 	.byte	0x04, 0x0a
        /*0082*/ 	.short	(.L_27 - .L_26)
	.align		4
.L_26:
        /*0084*/ 	.word	index@(.nv.constant0.triton_poi_fused_clamp_convolution_div_pow_sqrt_sub_3)
        /*0088*/ 	.short	0x0210
        /*008a*/ 	.short	0x0024


	//----- nvinfo : EIATTR_SW_WAR
	.align		4
.L_27:
        /*008c*/ 	.byte	0x04, 0x36
        /*008e*/ 	.short	(.L_29 - .L_28)
.L_28:
        /*0090*/ 	.word	0x00000008
.L_29:


//--------------------- .nv.callgraph             --------------------------
	.section	.nv.callgraph,"",@"SHT_CUDA_CALLGRAPH"
	.align	4
	.sectionentsize	8
	.align		4
        /*0000*/ 	.word	0x00000000
	.align		4
        /*0004*/ 	.word	0xffffffff
	.align		4
        /*0008*/ 	.word	0x00000000
	.align		4
        /*000c*/ 	.word	0xfffffffe
	.align		4
        /*0010*/ 	.word	0x00000000
	.align		4
        /*0014*/ 	.word	0xfffffffd
	.align		4
        /*0018*/ 	.word	0x00000000
	.align		4
        /*001c*/ 	.word	0xfffffffc


//--------------------- .nv.constant4             --------------------------
	.section	.nv.constant4,"a",@progbits
	.align	8
	.align		8
.nv.constant4:
        /*0000*/ 	.dword	_$_str
	.align		8
        /*0008*/ 	.dword	_$_str_$_2


//--------------------- .text.triton_poi_fused_clamp_convolution_div_pow_sqrt_sub_3 --------------------------
	.section	.text.triton_poi_fused_clamp_convolution_div_pow_sqrt_sub_3,"ax",@progbits
	.align	128
        .global         triton_poi_fused_clamp_convolution_div_pow_sqrt_sub_3
        .type           triton_poi_fused_clamp_convolution_div_pow_sqrt_sub_3,@function
        .size           triton_poi_fused_clamp_convolution_div_pow_sqrt_sub_3,(.L_x_1 - triton_poi_fused_clamp_convolution_div_pow_sqrt_sub_3)
        .other          triton_poi_fused_clamp_convolution_div_pow_sqrt_sub_3,@"STO_CUDA_ENTRY STV_DEFAULT"
triton_poi_fused_clamp_convolution_div_pow_sqrt_sub_3:
.text.triton_poi_fused_clamp_convolution_div_pow_sqrt_sub_3:
[----:B------:R-:W0:Y:S02]  /*0000*/  LDC R1, c[0x0][0x28] ;  /* 0x00000a00ff017b82 */ /* 0x000e240000000800 */
[----:B------:R-:W1:Y:S01]  /*0010*/  S2R R0, SR_TID.X ;  /* 0x0000000000007919 */ /* 0x000e620000002100 */
[----:B------:R-:W-:Y:S02]  /*0020*/  CS2R R8, SRZ ;  /* 0x0000000000087805 */ /* 0x000fe4000001ff00 */
[----:B------:R-:W-:Y:S01]  /*0030*/  CS2R R10, SRZ ;  /* 0x00000000000a7805 */ /* 0x000fe2000001ff00 */
[----:B------:R-:W-:Y:S01]  /*0040*/  ULDC.64 UR4, c[0x0][0x208] ;  /* 0x0000820000047ab9 */ /* 0x000fe20000000a00 */
[----:B------:R-:W2:Y:S01]  /*0050*/  S2R R5, SR_CTAID.X ;  /* 0x0000000000057919 */ /* 0x000ea20000002500 */
[----:B-1----:R-:W-:Y:S02]  /*0060*/  SHF.L.U32 R0, R0, 0x1, RZ ;  /* 0x0000000100007819 */ /* 0x002fe400000006ff */
[----:B--2---:R-:W-:Y:S02]  /*0070*/  SHF.R.S32.HI R3, RZ, 0x17, R5 ;  /* 0x00000017ff037819 */ /* 0x004fe40000011405 */
[----:B------:R-:W-:-:S02]  /*0080*/  LOP3.LUT R0, R0, 0xfe, RZ, 0xc0, !PT ;  /* 0x000000fe00007812 */ /* 0x000fc400078ec0ff */
[----:B------:R-:W-:Y:S02]  /*0090*/  SGXT R3, R3, 0x1 ;  /* 0x000000010303781a */ /* 0x000fe40000000200 */
[----:B------:R-:W-:Y:S02]  /*00a0*/  LEA R0, R5, R0, 0x8 ;  /* 0x0000000005007211 */ /* 0x000fe400078e40ff */
[----:B------:R-:W1:Y:S02]  /*00b0*/  LDC.64 R4, c[0x0][0x218] ;  /* 0x00008600ff047b82 */ /* 0x000e640000000a00 */
[----:B------:R-:W-:Y:S02]  /*00c0*/  LEA.HI R6, R3, R0, RZ, 0x4 ;  /* 0x0000000003067211 */ /* 0x000fe400078f20ff */
[----:B------:R-:W-:Y:S02]  /*00d0*/  ISETP.GE.AND P4, PT, R0, 0x100, PT ;  /* 0x000001000000780c */ /* 0x000fe40003f86270 */
[----:B------:R-:W-:-:S02]  /*00e0*/  SHF.R.S32.HI R6, RZ, 0x4, R6 ;  /* 0x00000004ff067819 */ /* 0x000fc40000011406 */
[----:B------:R-:W2:Y:S02]  /*00f0*/  LDC.64 R2, c[0x0][0x210] ;  /* 0x00008400ff027b82 */ /* 0x000ea40000000a00 */
[----:B------:R-:W-:-:S04]  /*0100*/  LEA.HI R7, R6, R6, RZ, 0x2 ;  /* 0x0000000606077211 */ /* 0x000fc800078f10ff */
[----:B------:R-:W-:-:S04]  /*0110*/  LOP3.LUT R7, R7, 0xfffffffc, RZ, 0xc0, !PT ;  /* 0xfffffffc07077812 */ /* 0x000fc800078ec0ff */
[----:B------:R-:W-:-:S05]  /*0120*/  IADD3 R7, R6, -R7, RZ ;  /* 0x8000000706077210 */ /* 0x000fca0007ffe0ff */
[----:B-1----:R-:W-:Y:S02]  /*0130*/  IMAD.WIDE R4, R7, 0x4, R4 ;  /* 0x0000000407047825 */ /* 0x002fe400078e0204 */
[----:B------:R-:W1:Y:S03]  /*0140*/  LDC.64 R6, c[0x0][0x220] ;  /* 0x00008800ff067b82 */ /* 0x000e660000000a00 */
[----:B------:R-:W3:Y:S01]  /*0150*/  @!P4 LDG.E.EL R10, desc[UR4][R4.64] ;  /* 0x00000004040ac981 */ /* 0x000ee2000c2e1900 */
[----:B--2---:R-:W-:-:S03]  /*0160*/  IMAD.WIDE R2, R0, 0x4, R2 ;  /* 0x0000000400027825 */ /* 0x004fc600078e0202 */
[----:B------:R2:W4:Y:S04]  /*0170*/  @!P4 LDG.E.EL R11, desc[UR4][R4.64] ;  /* 0x00000004040bc981 */ /* 0x000528000c2e1900 */
[----:B------:R-:W3:Y:S01]  /*0180*/  @!P4 LDG.E.64 R8, desc[UR4][R2.64] ;  /* 0x000000040208c981 */ /* 0x000ee2000c1e1b00 */
[----:B------:R-:W-:Y:S01]  /*0190*/  CS2R R12, SRZ ;  /* 0x00000000000c7805 */ /* 0x000fe2000001ff00 */
[----:B--2---:R-:W2:Y:S01]  /*01a0*/  LDC.64 R4, c[0x0][0x228] ;  /* 0x00008a00ff047b82 */ /* 0x004ea20000000a00 */
[----:B-1----:R-:W-:-:S05]  /*01b0*/  IMAD.WIDE R6, R0, 0x4, R6 ;  /* 0x0000000400067825 */ /* 0x002fca00078e0206 */
[----:B------:R1:W5:Y:S01]  /*01c0*/  @!P4 LDG.E.64 R12, desc[UR4][R6.64] ;  /* 0x00000004060cc981 */ /* 0x000362000c1e1b00 */
[----:B--2---:R-:W-:-:S04]  /*01d0*/  IMAD.WIDE R4, R0, 0x4, R4 ;  /* 0x0000000400047825 */ /* 0x004fc800078e0204 */
[----:B---3--:R-:W-:Y:S01]  /*01e0*/  FADD R15, R10, R9 ;  /* 0x000000090a0f7221 */ /* 0x008fe20000000000 */
[----:B----4-:R-:W-:-:S03]  /*01f0*/  FADD R14, R11, R8 ;  /* 0x000000080b0e7221 */ /* 0x010fc60000000000 */
[----:B------:R-:W2:Y:S08]  /*0200*/  MUFU.SQRT R9, R15 ;  /* 0x0000000f00097308 */ /* 0x000eb00000002000 */
[----:B------:R-:W3:Y:S01]  /*0210*/  MUFU.SQRT R8, R14 ;  /* 0x0000000e00087308 */ /* 0x000ee20000002000 */
[C---:B--2---:R-:W-:Y:S02]  /*0220*/  FSETP.GT.AND P1, PT, R9.reuse, 8.50705917302346158658e+37, PT ;  /* 0x7e8000000900780b */ /* 0x044fe40003f24000 */
[----:B------:R-:W-:-:S02]  /*0230*/  FSETP.GEU.AND P3, PT, R9, 1.175494350822287508e-38, PT ;  /* 0x008000000900780b */ /* 0x000fc40003f6e000 */
[C---:B---3--:R-:W-:Y:S02]  /*0240*/  FSETP.GT.AND P0, PT, R8.reuse, 8.50705917302346158658e+37, PT ;  /* 0x7e8000000800780b */ /* 0x048fe40003f04000 */
[----:B------:R-:W-:-:S07]  /*0250*/  FSETP.GEU.AND P2, PT, R8, 1.175494350822287508e-38, PT ;  /* 0x008000000800780b */ /* 0x000fce0003f4e000 */
[----:B------:R-:W-:-:S04]  /*0260*/  @P1 FMUL R9, R9, 0.25 ;  /* 0x3e80000009091820 */ /* 0x000fc80000400000 */
[----:B------:R-:W-:Y:S01]  /*0270*/  @!P3 FMUL R9, R9, 16777216 ;  /* 0x4b8000000909b820 */ /* 0x000fe20000400000 */
[----:B------:R-:W-:-:S04]  /*0280*/  @P0 FMUL R8, R8, 0.25 ;  /* 0x3e80000008080820 */ /* 0x000fc80000400000 */
[----:B------:R-:W-:Y:S01]  /*0290*/  @!P2 FMUL R8, R8, 16777216 ;  /* 0x4b8000000808a820 */ /* 0x000fe20000400000 */
[----:B-1----:R-:W1:Y:S01]  /*02a0*/  MUFU.RCP R6, R9 ;  /* 0x0000000900067308 */ /* 0x002e620000001000 */
[----:B-----5:R-:W-:-:S07]  /*02b0*/  @P1 FMUL R13, R13, 0.25 ;  /* 0x3e8000000d0d1820 */ /* 0x020fce0000400000 */
[----:B------:R-:W2:Y:S01]  /*02c0*/  MUFU.RCP R7, R8 ;  /* 0x0000000800077308 */ /* 0x000ea20000001000 */
[----:B------:R-:W-:Y:S01]  /*02d0*/  @P0 FMUL R12, R12, 0.25 ;  /* 0x3e8000000c0c0820 */ /* 0x000fe20000400000 */
[----:B------:R-:W-:Y:S01]  /*02e0*/  @!P3 FMUL R13, R13, 16777216 ;  /* 0x4b8000000d0db820 */ /* 0x000fe20000400000 */
[----:B------:R3:W-:Y:S02]  /*02f0*/  @!P4 STG.E.64 desc[UR4][R2.64], R14 ;  /* 0x0000000e0200c986 */ /* 0x0007e4000c101b04 */
[----:B------:R-:W-:Y:S01]  /*0300*/  @!P2 FMUL R12, R12, 16777216 ;  /* 0x4b8000000c0ca820 */ /* 0x000fe20000400000 */
[----:B-1----:R-:W-:-:S03]  /*0310*/  FMUL R13, R6, R13 ;  /* 0x0000000d060d7220 */ /* 0x002fc60000400000 */
[----:B--2---:R-:W-:Y:S01]  /*0320*/  FMUL R12, R7, R12 ;  /* 0x0000000c070c7220 */ /* 0x004fe20000400000 */
[----:B------:R-:W-:Y:S06]  /*0330*/  @P4 EXIT ;  /* 0x000000000000494d */ /* 0x000fec0003800000 */
[----:B------:R-:W-:Y:S01]  /*0340*/  STG.E.64 desc[UR4][R4.64], R12 ;  /* 0x0000000c04007986 */ /* 0x000fe2000c101b04 */
[----:B------:R-:W-:Y:S05]  /*0350*/  EXIT ;  /* 0x000000000000794d */ /* 0x000fea0003800000 */
.L_x_0:
[----:B------:R-:W-:-:S00]  /*0360*/  BRA `(.L_x_0) ;  /* 0xfffffffc00fc7947 */ /* 0x000fc0000383ffff */
[----:B------:R-:W-:-:S00]  /*0370*/  NOP ;  /* 0x0000000000007918 */ /* 0x000fc00000000000 */
        /* <DEDUP_REMOVED lines=8> */
.L_x_1:


//--------------------- .nv.global.init           --------------------------
	.section	.nv.global.init,"aw",@progbits
.nv.global.init:
	.type		_$_str,@object
	.size		_$_str,(_$_str_$_2 - _$_str)
_$_str:
        /*0000*/ 	.byte	0x5f, 0x5f, 0x43, 0x55, 0x44, 0x41, 0x5f, 0x46, 0x54, 0x5a, 0x00
	.type		_$_str_$_2,@object
	.size		_$_str_$_2,(.L_1 - _$_str_$_2)
_$_str_$_2:
        /*000b*/ 	.byte	0x5f, 0x5f, 0x43, 0x55, 0x44, 0x41, 0x5f, 0x50, 0x52, 0x45, 0x43, 0x5f, 0x53, 0x51, 0x52, 0x54
        /*001b*/ 	.byte	0x00
.L_1:


//--------------------- .nv.constant0.triton_poi_fused_clamp_convolution_div_pow_sqrt_sub_3 --------------------------
	.section	.nv.constant0.triton_poi_fused_clamp_convolution_div_pow_sqrt_sub_3,"a",@progbits
	.sectionflags	@""
	.align	4
.nv.constant0.triton_poi_fused_clamp_convolution_div_pow_sqrt_sub_3:
	.zero		564
